	.headerflags	@"EF_CUDA_TEXMODE_UNIFIED EF_CUDA_64BIT_ADDRESS EF_CUDA_ACCELERATORS EF_CUDA_SM90 EF_CUDA_VIRTUAL_SM(EF_CUDA_SM90)"
	.elftype	@"ET_EXEC"


//--------------------- .nv.info                  --------------------------
	.section	.nv.info,"",@"SHT_CUDA_INFO"
	.align	4


	//----- nvinfo : EIATTR_REGCOUNT
	.align		4
        /*0000*/ 	.byte	0x04, 0x2f
        /*0002*/ 	.short	(.L_3 - .L_2)
	.align		4
.L_2:
        /*0004*/ 	.word	index@(triton_per_fused_linalg_vector_norm_0)
        /*0008*/ 	.word	0x0000000c


	//----- nvinfo : EIATTR_MIN_STACK_SIZE
	.align		4
.L_3:
        /*000c*/ 	.byte	0x04, 0x12
        /*000e*/ 	.short	(.L_5 - .L_4)
	.align		4
.L_4:
        /*0010*/ 	.word	index@(triton_per_fused_linalg_vector_norm_0)
        /*0014*/ 	.word	0x00000000


	//----- nvinfo : EIATTR_FRAME_SIZE
	.align		4
.L_5:
        /*0018*/ 	.byte	0x04, 0x11
        /*001a*/ 	.short	(.L_7 - .L_6)
	.align		4
.L_6:
        /*001c*/ 	.word	index@(triton_per_fused_linalg_vector_norm_0)
        /*0020*/ 	.word	0x00000000


	//----- nvinfo : EIATTR_MIN_STACK_SIZE
	.align		4
.L_7:
        /*0024*/ 	.byte	0x04, 0x12
        /*0026*/ 	.short	(.L_9 - .L_8)
	.align		4
.L_8:
        /*0028*/ 	.word	index@(triton_per_fused_linalg_vector_norm_0)
        /*002c*/ 	.word	0x00000000
.L_9:


//--------------------- .nv.info.triton_per_fused_linalg_vector_norm_0 --------------------------
	.section	.nv.info.triton_per_fused_linalg_vector_norm_0,"",@"SHT_CUDA_INFO"
	.sectionflags	@""
	.align	4


	//----- nvinfo : EIATTR_CUDA_API_VERSION
	.align		4
        /*0000*/ 	.byte	0x04, 0x37
        /*0002*/ 	.short	(.L_11 - .L_10)
.L_10:
        /*0004*/ 	.word	0x0000007c


	//----- nvinfo : EIATTR_KPARAM_INFO
	.align		4
.L_11:
        /*0008*/ 	.byte	0x04, 0x17
        /*000a*/ 	.short	(.L_13 - .L_12)
.L_12:
        /*000c*/ 	.word	0x00000000
        /*0010*/ 	.short	0x0002
        /*0012*/ 	.short	0x0010
        /*0014*/ 	.byte	0x00, 0xf0, 0x11, 0x00


	//----- nvinfo : EIATTR_KPARAM_INFO
	.align		4
.L_13:
        /*0018*/ 	.byte	0x04, 0x17
        /*001a*/ 	.short	(.L_15 - .L_14)
.L_14:
        /*001c*/ 	.word	0x00000000
        /*0020*/ 	.short	0x0001
        /*0022*/ 	.short	0x0008
        /*0024*/ 	.byte	0x00, 0xf4, 0x21, 0x00


	//----- nvinfo : EIATTR_KPARAM_INFO
	.align		4
.L_15:
        /*0028*/ 	.byte	0x04, 0x17
        /*002a*/ 	.short	(.L_17 - .L_16)
.L_16:
        /*002c*/ 	.word	0x00000000
        /*0030*/ 	.short	0x0000
        /*0032*/ 	.short	0x0000
        /*0034*/ 	.byte	0x00, 0xf4, 0x21, 0x00


	//----- nvinfo : EIATTR_SPARSE_MMA_MASK
	.align		4
.L_17:
        /*0038*/ 	.byte	0x03, 0x50
        /*003a*/ 	.short	0x0000


	//----- nvinfo : EIATTR_MAXREG_COUNT
	.align		4
        /*003c*/ 	.byte	0x03, 0x1b
        /*003e*/ 	.short	0x00ff


	//----- nvinfo : EIATTR_COOP_GROUP_MASK_REGIDS
	.align		4
        /*0040*/ 	.byte	0x04, 0x29
        /*0042*/ 	.short	(.L_19 - .L_18)


	//   ....[0]....
.L_18:
        /*0044*/ 	.word	0xffffffff


	//   ....[1]....
        /*0048*/ 	.word	0xffffffff


	//   ....[2]....
        /*004c*/ 	.word	0xffffffff


	//   ....[3]....
        /*0050*/ 	.word	0xffffffff


	//   ....[4]....
        /*0054*/ 	.word	0xffffffff


	//   ....[5]....
        /*0058*/ 	.word	0xffffffff


	//----- nvinfo : EIATTR_COOP_GROUP_INSTR_OFFSETS
	.align		4
.L_19:
        /*005c*/ 	.byte	0x04, 0x28
        /*005e*/ 	.short	(.L_21 - .L_20)


	//   ....[0]....
.L_20:
        /*0060*/ 	.word	0x00000110


	//   ....[1]....
        /*0064*/ 	.word	0x00000130


	//   ....[2]....
        /*0068*/ 	.word	0x00000160


	//   ....[3]....
        /*006c*/ 	.word	0x00000190


	//   ....[4]....
        /*0070*/ 	.word	0x000001b0


	//   ....[5]....
        /*0074*/ 	.word	0x00000230


	//----- nvinfo : EIATTR_EXIT_INSTR_OFFSETS
	.align		4
.L_21:
        /*0078*/ 	.byte	0x04, 0x1c
        /*007a*/ 	.short	(.L_23 - .L_22)


	//   ....[0]....
.L_22:
        /*007c*/ 	.word	0x000002a0


	//   ....[1]....
        /*0080*/ 	.word	0x000002f0


	//----- nvinfo : EIATTR_REQNTID
	.align		4
.L_23:
        /*0084*/ 	.byte	0x04, 0x10
        /*0086*/ 	.short	(.L_25 - .L_24)
.L_24:
        /*0088*/ 	.word	0x00000040
        /*008c*/ 	.word	0x00000001
        /*0090*/ 	.word	0x00000001


	//----- nvinfo : EIATTR_CBANK_PARAM_SIZE
	.align		4
.L_25:
        /*0094*/ 	.byte	0x03, 0x19
        /*0096*/ 	.short	0x0014


	//----- nvinfo : EIATTR_PARAM_CBANK
	.align		4
        /*0098*/ 	.byte	0x04, 0x0a
        /*009a*/ 	.short	(.L_27 - .L_26)
	.align		4
.L_26:
        /*009c*/ 	.word	index@(.nv.constant0.triton_per_fused_linalg_vector_norm_0)
        /*00a0*/ 	.short	0x0210
        /*00a2*/ 	.short	0x0014


	//----- nvinfo : EIATTR_SW_WAR
	.align		4
.L_27:
        /*00a4*/ 	.byte	0x04, 0x36
        /*00a6*/ 	.short	(.L_29 - .L_28)
.L_28:
        /*00a8*/ 	.word	0x00000008
.L_29:


//--------------------- .nv.callgraph             --------------------------
	.section	.nv.callgraph,"",@"SHT_CUDA_CALLGRAPH"
	.align	4
	.sectionentsize	8
	.align		4
        /*0000*/ 	.word	0x00000000
	.align		4
        /*0004*/ 	.word	0xffffffff
	.align		4
        /*0008*/ 	.word	0x00000000
	.align		4
        /*000c*/ 	.word	0xfffffffe
	.align		4
        /*0010*/ 	.word	0x00000000
	.align		4
        /*0014*/ 	.word	0xfffffffd
	.align		4
        /*0018*/ 	.word	0x00000000
	.align		4
        /*001c*/ 	.word	0xfffffffc


//--------------------- .nv.constant4             --------------------------
	.section	.nv.constant4,"a",@progbits
	.align	8
	.align		8
.nv.constant4:
        /*0000*/ 	.dword	_$_str
	.align		8
        /*0008*/ 	.dword	_$_str_$_2


//--------------------- .text.triton_per_fused_linalg_vector_norm_0 --------------------------
	.section	.text.triton_per_fused_linalg_vector_norm_0,"ax",@progbits
	.sectionflags	@"SHF_BARRIERS=1"
	.align	128
        .global         triton_per_fused_linalg_vector_norm_0
        .type           triton_per_fused_linalg_vector_norm_0,@function
        .size           triton_per_fused_linalg_vector_norm_0,(.L_x_1 - triton_per_fused_linalg_vector_norm_0)
        .other          triton_per_fused_linalg_vector_norm_0,@"STO_CUDA_ENTRY STV_DEFAULT"
triton_per_fused_linalg_vector_norm_0:
.text.triton_per_fused_linalg_vector_norm_0:
[----:B------:R-:W0:Y:S02]  /*0000*/  LDC R1, c[0x0][0x28] ;  /* 0x00000a00ff017b82 */ /* 0x000e240000000800 */
[----:B------:R-:W1:Y:S01]  /*0010*/  S2R R9, SR_TID.X ;  /* 0x0000000000097919 */ /* 0x000e620000002100 */
[----:B------:R-:W2:Y:S01]  /*0020*/  LDC.64 R4, c[0x0][0x218] ;  /* 0x00008600ff047b82 */ /* 0x000ea20000000a00 */
[----:B------:R-:W-:Y:S01]  /*0030*/  ULDC.64 UR6, c[0x0][0x208] ;  /* 0x0000820000067ab9 */ /* 0x000fe20000000a00 */
[----:B-1----:R-:W-:-:S04]  /*0040*/  SHF.L.U32 R0, R9, 0x2, RZ ;  /* 0x0000000209007819 */ /* 0x002fc800000006ff */
[----:B------:R-:W-:-:S05]  /*0050*/  LOP3.LUT R3, R0, 0xfc, RZ, 0xc0, !PT ;  /* 0x000000fc00037812 */ /* 0x000fca00078ec0ff */
[----:B--2---:R-:W-:-:S06]  /*0060*/  IMAD.WIDE.U32 R4, R3, 0x4, R4 ;  /* 0x0000000403047825 */ /* 0x004fcc00078e0004 */
[----:B------:R-:W2:Y:S01]  /*0070*/  LDG.E.128 R4, desc[UR6][R4.64] ;  /* 0x0000000604047981 */ /* 0x000ea2000c1e1d00 */
[----:B------:R-:W1:Y:S01]  /*0080*/  S2UR UR5, SR_CgaCtaId ;  /* 0x00000000000579c3 */ /* 0x000e620000008800 */
[C---:B------:R-:W-:Y:S01]  /*0090*/  LOP3.LUT P0, RZ, R9.reuse, 0x1f, RZ, 0xc0, !PT ;  /* 0x0000001f09ff7812 */ /* 0x040fe2000780c0ff */
[----:B------:R-:W-:Y:S01]  /*00a0*/  UMOV UR4, 0x400 ;  /* 0x0000040000047882 */ /* 0x000fe20000000000 */
[----:B------:R-:W-:Y:S01]  /*00b0*/  ISETP.GE.AND P1, PT, R9, 0x2, PT ;  /* 0x000000020900780c */ /* 0x000fe20003f26270 */
[----:B-1----:R-:W-:Y:S01]  /*00c0*/  UPRMT UR4, UR5, 0x654, UR4 ;  /* 0x0000065405047896 */ /* 0x002fe20008000004 */
[----:B--2---:R-:W-:-:S04]  /*00d0*/  FMUL R3, R5, R5 ;  /* 0x0000000505037220 */ /* 0x004fc80000400000 */
[----:B------:R-:W-:-:S04]  /*00e0*/  FFMA R3, R4, R4, R3 ;  /* 0x0000000404037223 */ /* 0x000fc80000000003 */
[----:B------:R-:W-:-:S04]  /*00f0*/  FFMA R6, R6, R6, R3 ;  /* 0x0000000606067223 */ /* 0x000fc80000000003 */
[----:B------:R-:W-:-:S05]  /*0100*/  FFMA R6, R7, R7, R6 ;  /* 0x0000000707067223 */ /* 0x000fca0000000006 */
[----:B------:R-:W1:Y:S02]  /*0110*/  SHFL.BFLY PT, R3, R6, 0x10, 0x1f ;  /* 0x0e001f0006037f89 */ /* 0x000e6400000e0000 */
[----:B-1----:R-:W-:-:S05]  /*0120*/  FADD R3, R6, R3 ;  /* 0x0000000306037221 */ /* 0x002fca0000000000 */
[----:B------:R-:W1:Y:S02]  /*0130*/  SHFL.BFLY PT, R8, R3, 0x8, 0x1f ;  /* 0x0d001f0003087f89 */ /* 0x000e6400000e0000 */
[----:B-1----:R-:W-:Y:S01]  /*0140*/  FADD R8, R3, R8 ;  /* 0x0000000803087221 */ /* 0x002fe20000000000 */
[----:B------:R-:W-:-:S04]  /*0150*/  SHF.R.U32.HI R3, RZ, 0x3, R9 ;  /* 0x00000003ff037819 */ /* 0x000fc80000011609 */
[----:B------:R-:W1:Y:S01]  /*0160*/  SHFL.BFLY PT, R7, R8, 0x4, 0x1f ;  /* 0x0c801f0008077f89 */ /* 0x000e6200000e0000 */
[----:B------:R-:W-:Y:S01]  /*0170*/  LOP3.LUT R6, R3, 0x4, RZ, 0xc0, !PT ;  /* 0x0000000403067812 */ /* 0x000fe200078ec0ff */
[----:B-1----:R-:W-:-:S05]  /*0180*/  FADD R7, R8, R7 ;  /* 0x0000000708077221 */ /* 0x002fca0000000000 */
[----:B------:R-:W1:Y:S02]  /*0190*/  SHFL.BFLY PT, R4, R7, 0x2, 0x1f ;  /* 0x0c401f0007047f89 */ /* 0x000e6400000e0000 */
[----:B-1----:R-:W-:-:S05]  /*01a0*/  FADD R4, R7, R4 ;  /* 0x0000000407047221 */ /* 0x002fca0000000000 */
[----:B------:R-:W1:Y:S02]  /*01b0*/  SHFL.BFLY PT, R5, R4, 0x1, 0x1f ;  /* 0x0c201f0004057f89 */ /* 0x000e6400000e0000 */
[----:B-1----:R-:W-:Y:S01]  /*01c0*/  FADD R5, R4, R5 ;  /* 0x0000000504057221 */ /* 0x002fe20000000000 */
[----:B------:R-:W-:-:S04]  /*01d0*/  LOP3.LUT R4, R9, 0x1, RZ, 0xc0, !PT ;  /* 0x0000000109047812 */ /* 0x000fc800078ec0ff */
[----:B------:R-:W-:Y:S01]  /*01e0*/  @!P0 STS [R6+UR4], R5 ;  /* 0x0000000506008988 */ /* 0x000fe20008000804 */
[----:B------:R-:W-:Y:S01]  /*01f0*/  BAR.SYNC.DEFER_BLOCKING 0x0 ;  /* 0x0000000000007b1d */ /* 0x000fe20000010000 */
[----:B------:R-:W-:-:S04]  /*0200*/  ISETP.NE.U32.AND P0, PT, R4, 0x1, PT ;  /* 0x000000010400780c */ /* 0x000fc80003f05070 */
[----:B------:R-:W-:Y:S01]  /*0210*/  ISETP.LT.AND P0, PT, R9, 0x2, P0 ;  /* 0x000000020900780c */ /* 0x000fe20000701270 */
[----:B------:R-:W1:Y:S04]  /*0220*/  @!P1 LDS R2, [R0+UR4] ;  /* 0x0000000400029984 */ /* 0x000e680008000800 */
[----:B-1----:R-:W1:Y:S02]  /*0230*/  SHFL.BFLY PT, R3, R2, 0x1, 0x1f ;  /* 0x0c201f0002037f89 */ /* 0x002e6400000e0000 */
[----:B-1----:R-:W-:-:S06]  /*0240*/  FADD R3, R2, R3 ;  /* 0x0000000302037221 */ /* 0x002fcc0000000000 */
[----:B------:R1:W-:Y:S01]  /*0250*/  @P0 STS [R0+UR4], R3 ;  /* 0x0000000300000988 */ /* 0x0003e20008000804 */
[----:B------:R-:W-:Y:S01]  /*0260*/  BAR.SYNC.DEFER_BLOCKING 0x0 ;  /* 0x0000000000007b1d */ /* 0x000fe20000010000 */
[----:B------:R-:W-:-:S05]  /*0270*/  LOP3.LUT P0, RZ, R9, 0x3f, RZ, 0xc0, !PT ;  /* 0x0000003f09ff7812 */ /* 0x000fca000780c0ff */
[----:B------:R-:W2:Y:S02]  /*0280*/  LDS R4, [UR4] ;  /* 0x00000004ff047984 */ /* 0x000ea40008000800 */
[----:B------:R-:W-:Y:S06]  /*0290*/  BAR.SYNC.DEFER_BLOCKING 0x0 ;  /* 0x0000000000007b1d */ /* 0x000fec0000010000 */
[----:B-1----:R-:W-:Y:S05]  /*02a0*/  @P0 EXIT ;  /* 0x000000000000094d */ /* 0x002fea0003800000 */
[----:B------:R-:W0:Y:S01]  /*02b0*/  LDC.64 R2, c[0x0][0x210] ;  /* 0x00008400ff027b82 */ /* 0x000e220000000a00 */
[----:B--2---:R-:W-:-:S04]  /*02c0*/  FADD R4, RZ, R4 ;  /* 0x00000004ff047221 */ /* 0x004fc80000000000 */
[----:B------:R-:W0:Y:S02]  /*02d0*/  MUFU.SQRT R5, R4 ;  /* 0x0000000400057308 */ /* 0x000e240000002000 */
[----:B0-----:R-:W-:Y:S01]  /*02e0*/  STG.E desc[UR6][R2.64], R5 ;  /* 0x0000000502007986 */ /* 0x001fe2000c101906 */
[----:B------:R-:W-:Y:S05]  /*02f0*/  EXIT ;  /* 0x000000000000794d */ /* 0x000fea0003800000 */
.L_x_0:
[----:B------:R-:W-:-:S00]  /*0300*/  BRA `(.L_x_0) ;  /* 0xfffffffc00fc7947 */ /* 0x000fc0000383ffff */
[----:B------:R-:W-:-:S00]  /*0310*/  NOP ;  /* 0x0000000000007918 */ /* 0x000fc00000000000 */
        /* <DEDUP_REMOVED lines=14> */
.L_x_1:


//--------------------- .nv.global.init           --------------------------
	.section	.nv.global.init,"aw",@progbits
.nv.global.init:
	.type		_$_str,@object
	.size		_$_str,(_$_str_$_2 - _$_str)
_$_str:
        /*0000*/ 	.byte	0x5f, 0x5f, 0x43, 0x55, 0x44, 0x41, 0x5f, 0x46, 0x54, 0x5a, 0x00
	.type		_$_str_$_2,@object
	.size		_$_str_$_2,(.L_1 - _$_str_$_2)
_$_str_$_2:
        /*000b*/ 	.byte	0x5f, 0x5f, 0x43, 0x55, 0x44, 0x41, 0x5f, 0x50, 0x52, 0x45, 0x43, 0x5f, 0x53, 0x51, 0x52, 0x54
        /*001b*/ 	.byte	0x00
.L_1:


//--------------------- .nv.shared.triton_per_fused_linalg_vector_norm_0 --------------------------
	.section	.nv.shared.triton_per_fused_linalg_vector_norm_0,"aw",@nobits
	.sectionflags	@""
	.align	16
	.zero		1024


//--------------------- .nv.constant0.triton_per_fused_linalg_vector_norm_0 --------------------------
	.section	.nv.constant0.triton_per_fused_linalg_vector_norm_0,"a",@progbits
	.sectionflags	@""
	.align	4
.nv.constant0.triton_per_fused_linalg_vector_norm_0:
	.zero		548
